//
// Generated by NVIDIA NVVM Compiler
//
// Compiler Build ID: CL-36424714
// Cuda compilation tools, release 13.0, V13.0.88
// Based on NVVM 20.0.0
//

.version 9.0
.target sm_100
.address_size 64

	// .globl	_Z13matrixMulCUDAILj32ELj32ELj32ELj4EEvPfS0_S0_iii
// _ZZ13matrixMulCUDAILj32ELj32ELj32ELj4EEvPfS0_S0_iiiE8a_shared has been demoted
// _ZZ13matrixMulCUDAILj32ELj32ELj32ELj4EEvPfS0_S0_iiiE8b_shared has been demoted

.visible .entry _Z13matrixMulCUDAILj32ELj32ELj32ELj4EEvPfS0_S0_iii(
	.param .u64 .ptr .align 1 _Z13matrixMulCUDAILj32ELj32ELj32ELj4EEvPfS0_S0_iii_param_0,
	.param .u64 .ptr .align 1 _Z13matrixMulCUDAILj32ELj32ELj32ELj4EEvPfS0_S0_iii_param_1,
	.param .u64 .ptr .align 1 _Z13matrixMulCUDAILj32ELj32ELj32ELj4EEvPfS0_S0_iii_param_2,
	.param .u32 _Z13matrixMulCUDAILj32ELj32ELj32ELj4EEvPfS0_S0_iii_param_3,
	.param .u32 _Z13matrixMulCUDAILj32ELj32ELj32ELj4EEvPfS0_S0_iii_param_4,
	.param .u32 _Z13matrixMulCUDAILj32ELj32ELj32ELj4EEvPfS0_S0_iii_param_5
)
{
	.reg .pred 	%p<3>;
	.reg .b32 	%r<41>;
	.reg .b32 	%f<323>;
	.reg .b64 	%rd<16>;
	// demoted variable
	.shared .align 4 .b8 _ZZ13matrixMulCUDAILj32ELj32ELj32ELj4EEvPfS0_S0_iiiE8a_shared[4096];
	// demoted variable
	.shared .align 4 .b8 _ZZ13matrixMulCUDAILj32ELj32ELj32ELj4EEvPfS0_S0_iiiE8b_shared[4096];
	ld.param.u32 	%r17, [_Z13matrixMulCUDAILj32ELj32ELj32ELj4EEvPfS0_S0_iii_param_4];
	ld.param.u32 	%r18, [_Z13matrixMulCUDAILj32ELj32ELj32ELj4EEvPfS0_S0_iii_param_5];
	mov.u32 	%r1, %tid.x;
	mov.u32 	%r2, %tid.y;
	shl.b32 	%r3, %r1, 2;
	mov.u32 	%r19, %ctaid.x;
	shl.b32 	%r4, %r19, 5;
	mov.u32 	%r20, %ctaid.y;
	shl.b32 	%r21, %r20, 5;
	add.s32 	%r5, %r21, %r2;
	setp.lt.s32 	%p1, %r18, 1;
	mov.f32 	%f319, 0f00000000;
	mov.f32 	%f320, %f319;
	mov.f32 	%f321, %f319;
	mov.f32 	%f322, %f319;
	@%p1 bra 	$L__BB0_3;
	shl.b32 	%r23, %r2, 7;
	mov.u32 	%r24, _ZZ13matrixMulCUDAILj32ELj32ELj32ELj4EEvPfS0_S0_iiiE8a_shared;
	add.s32 	%r6, %r24, %r23;
	shl.b32 	%r25, %r1, 4;
	add.s32 	%r7, %r6, %r25;
	mov.u32 	%r26, _ZZ13matrixMulCUDAILj32ELj32ELj32ELj4EEvPfS0_S0_iiiE8b_shared;
	add.s32 	%r27, %r26, %r23;
	add.s32 	%r8, %r27, %r25;
	mad.lo.s32 	%r28, %r2, %r17, %r4;
	add.s32 	%r39, %r28, %r3;
	mad.lo.s32 	%r38, %r18, %r5, %r3;
	mov.b32 	%r40, 0;
	mov.f32 	%f319, 0f00000000;
$L__BB0_2:
	ld.param.u64 	%rd15, [_Z13matrixMulCUDAILj32ELj32ELj32ELj4EEvPfS0_S0_iii_param_2];
	ld.param.u64 	%rd14, [_Z13matrixMulCUDAILj32ELj32ELj32ELj4EEvPfS0_S0_iii_param_1];
	cvta.to.global.u64 	%rd4, %rd14;
	mul.wide.u32 	%rd5, %r38, 4;
	add.s64 	%rd6, %rd4, %rd5;
	ld.global.v4.f32 	{%f15, %f16, %f17, %f18}, [%rd6];
	st.shared.v4.f32 	[%r7], {%f15, %f16, %f17, %f18};
	cvta.to.global.u64 	%rd7, %rd15;
	mul.wide.s32 	%rd8, %r39, 4;
	add.s64 	%rd9, %rd7, %rd8;
	ld.global.v4.f32 	{%f19, %f20, %f21, %f22}, [%rd9];
	st.shared.v4.f32 	[%r8], {%f19, %f20, %f21, %f22};
	bar.sync 	0;
	ld.shared.f32 	%f23, [%r6];
	mov.u32 	%r29, %tid.x;
	shl.b32 	%r30, %r29, 4;
	mov.u32 	%r31, _ZZ13matrixMulCUDAILj32ELj32ELj32ELj4EEvPfS0_S0_iiiE8b_shared;
	add.s32 	%r32, %r31, %r30;
	ld.shared.f32 	%f24, [%r32];
	fma.rn.f32 	%f25, %f23, %f24, %f322;
	ld.shared.f32 	%f26, [%r6+4];
	ld.shared.f32 	%f27, [%r32+128];
	fma.rn.f32 	%f28, %f26, %f27, %f25;
	ld.shared.f32 	%f29, [%r6+8];
	ld.shared.f32 	%f30, [%r32+256];
	fma.rn.f32 	%f31, %f29, %f30, %f28;
	ld.shared.f32 	%f32, [%r6+12];
	ld.shared.f32 	%f33, [%r32+384];
	fma.rn.f32 	%f34, %f32, %f33, %f31;
	ld.shared.f32 	%f35, [%r6+16];
	ld.shared.f32 	%f36, [%r32+512];
	fma.rn.f32 	%f37, %f35, %f36, %f34;
	ld.shared.f32 	%f38, [%r6+20];
	ld.shared.f32 	%f39, [%r32+640];
	fma.rn.f32 	%f40, %f38, %f39, %f37;
	ld.shared.f32 	%f41, [%r6+24];
	ld.shared.f32 	%f42, [%r32+768];
	fma.rn.f32 	%f43, %f41, %f42, %f40;
	ld.shared.f32 	%f44, [%r6+28];
	ld.shared.f32 	%f45, [%r32+896];
	fma.rn.f32 	%f46, %f44, %f45, %f43;
	ld.shared.f32 	%f47, [%r6+32];
	ld.shared.f32 	%f48, [%r32+1024];
	fma.rn.f32 	%f49, %f47, %f48, %f46;
	ld.shared.f32 	%f50, [%r6+36];
	ld.shared.f32 	%f51, [%r32+1152];
	fma.rn.f32 	%f52, %f50, %f51, %f49;
	ld.shared.f32 	%f53, [%r6+40];
	ld.shared.f32 	%f54, [%r32+1280];
	fma.rn.f32 	%f55, %f53, %f54, %f52;
	ld.shared.f32 	%f56, [%r6+44];
	ld.shared.f32 	%f57, [%r32+1408];
	fma.rn.f32 	%f58, %f56, %f57, %f55;
	ld.shared.f32 	%f59, [%r6+48];
	ld.shared.f32 	%f60, [%r32+1536];
	fma.rn.f32 	%f61, %f59, %f60, %f58;
	ld.shared.f32 	%f62, [%r6+52];
	ld.shared.f32 	%f63, [%r32+1664];
	fma.rn.f32 	%f64, %f62, %f63, %f61;
	ld.shared.f32 	%f65, [%r6+56];
	ld.shared.f32 	%f66, [%r32+1792];
	fma.rn.f32 	%f67, %f65, %f66, %f64;
	ld.shared.f32 	%f68, [%r6+60];
	ld.shared.f32 	%f69, [%r32+1920];
	fma.rn.f32 	%f70, %f68, %f69, %f67;
	ld.shared.f32 	%f71, [%r6+64];
	ld.shared.f32 	%f72, [%r32+2048];
	fma.rn.f32 	%f73, %f71, %f72, %f70;
	ld.shared.f32 	%f74, [%r6+68];
	ld.shared.f32 	%f75, [%r32+2176];
	fma.rn.f32 	%f76, %f74, %f75, %f73;
	ld.shared.f32 	%f77, [%r6+72];
	ld.shared.f32 	%f78, [%r32+2304];
	fma.rn.f32 	%f79, %f77, %f78, %f76;
	ld.shared.f32 	%f80, [%r6+76];
	ld.shared.f32 	%f81, [%r32+2432];
	fma.rn.f32 	%f82, %f80, %f81, %f79;
	ld.shared.f32 	%f83, [%r6+80];
	ld.shared.f32 	%f84, [%r32+2560];
	fma.rn.f32 	%f85, %f83, %f84, %f82;
	ld.shared.f32 	%f86, [%r6+84];
	ld.shared.f32 	%f87, [%r32+2688];
	fma.rn.f32 	%f88, %f86, %f87, %f85;
	ld.shared.f32 	%f89, [%r6+88];
	ld.shared.f32 	%f90, [%r32+2816];
	fma.rn.f32 	%f91, %f89, %f90, %f88;
	ld.shared.f32 	%f92, [%r6+92];
	ld.shared.f32 	%f93, [%r32+2944];
	fma.rn.f32 	%f94, %f92, %f93, %f91;
	ld.shared.f32 	%f95, [%r6+96];
	ld.shared.f32 	%f96, [%r32+3072];
	fma.rn.f32 	%f97, %f95, %f96, %f94;
	ld.shared.f32 	%f98, [%r6+100];
	ld.shared.f32 	%f99, [%r32+3200];
	fma.rn.f32 	%f100, %f98, %f99, %f97;
	ld.shared.f32 	%f101, [%r6+104];
	ld.shared.f32 	%f102, [%r32+3328];
	fma.rn.f32 	%f103, %f101, %f102, %f100;
	ld.shared.f32 	%f104, [%r6+108];
	ld.shared.f32 	%f105, [%r32+3456];
	fma.rn.f32 	%f106, %f104, %f105, %f103;
	ld.shared.f32 	%f107, [%r6+112];
	ld.shared.f32 	%f108, [%r32+3584];
	fma.rn.f32 	%f109, %f107, %f108, %f106;
	ld.shared.f32 	%f110, [%r6+116];
	ld.shared.f32 	%f111, [%r32+3712];
	fma.rn.f32 	%f112, %f110, %f111, %f109;
	ld.shared.f32 	%f113, [%r6+120];
	ld.shared.f32 	%f114, [%r32+3840];
	fma.rn.f32 	%f115, %f113, %f114, %f112;
	ld.shared.f32 	%f116, [%r6+124];
	ld.shared.f32 	%f117, [%r32+3968];
	fma.rn.f32 	%f322, %f116, %f117, %f115;
	ld.shared.f32 	%f118, [%r32+4];
	fma.rn.f32 	%f119, %f23, %f118, %f321;
	ld.shared.f32 	%f120, [%r32+132];
	fma.rn.f32 	%f121, %f26, %f120, %f119;
	ld.shared.f32 	%f122, [%r32+260];
	fma.rn.f32 	%f123, %f29, %f122, %f121;
	ld.shared.f32 	%f124, [%r32+388];
	fma.rn.f32 	%f125, %f32, %f124, %f123;
	ld.shared.f32 	%f126, [%r32+516];
	fma.rn.f32 	%f127, %f35, %f126, %f125;
	ld.shared.f32 	%f128, [%r32+644];
	fma.rn.f32 	%f129, %f38, %f128, %f127;
	ld.shared.f32 	%f130, [%r32+772];
	fma.rn.f32 	%f131, %f41, %f130, %f129;
	ld.shared.f32 	%f132, [%r32+900];
	fma.rn.f32 	%f133, %f44, %f132, %f131;
	ld.shared.f32 	%f134, [%r32+1028];
	fma.rn.f32 	%f135, %f47, %f134, %f133;
	ld.shared.f32 	%f136, [%r32+1156];
	fma.rn.f32 	%f137, %f50, %f136, %f135;
	ld.shared.f32 	%f138, [%r32+1284];
	fma.rn.f32 	%f139, %f53, %f138, %f137;
	ld.shared.f32 	%f140, [%r32+1412];
	fma.rn.f32 	%f141, %f56, %f140, %f139;
	ld.shared.f32 	%f142, [%r32+1540];
	fma.rn.f32 	%f143, %f59, %f142, %f141;
	ld.shared.f32 	%f144, [%r32+1668];
	fma.rn.f32 	%f145, %f62, %f144, %f143;
	ld.shared.f32 	%f146, [%r32+1796];
	fma.rn.f32 	%f147, %f65, %f146, %f145;
	ld.shared.f32 	%f148, [%r32+1924];
	fma.rn.f32 	%f149, %f68, %f148, %f147;
	ld.shared.f32 	%f150, [%r32+2052];
	fma.rn.f32 	%f151, %f71, %f150, %f149;
	ld.shared.f32 	%f152, [%r32+2180];
	fma.rn.f32 	%f153, %f74, %f152, %f151;
	ld.shared.f32 	%f154, [%r32+2308];
	fma.rn.f32 	%f155, %f77, %f154, %f153;
	ld.shared.f32 	%f156, [%r32+2436];
	fma.rn.f32 	%f157, %f80, %f156, %f155;
	ld.shared.f32 	%f158, [%r32+2564];
	fma.rn.f32 	%f159, %f83, %f158, %f157;
	ld.shared.f32 	%f160, [%r32+2692];
	fma.rn.f32 	%f161, %f86, %f160, %f159;
	ld.shared.f32 	%f162, [%r32+2820];
	fma.rn.f32 	%f163, %f89, %f162, %f161;
	ld.shared.f32 	%f164, [%r32+2948];
	fma.rn.f32 	%f165, %f92, %f164, %f163;
	ld.shared.f32 	%f166, [%r32+3076];
	fma.rn.f32 	%f167, %f95, %f166, %f165;
	ld.shared.f32 	%f168, [%r32+3204];
	fma.rn.f32 	%f169, %f98, %f168, %f167;
	ld.shared.f32 	%f170, [%r32+3332];
	fma.rn.f32 	%f171, %f101, %f170, %f169;
	ld.shared.f32 	%f172, [%r32+3460];
	fma.rn.f32 	%f173, %f104, %f172, %f171;
	ld.shared.f32 	%f174, [%r32+3588];
	fma.rn.f32 	%f175, %f107, %f174, %f173;
	ld.shared.f32 	%f176, [%r32+3716];
	fma.rn.f32 	%f177, %f110, %f176, %f175;
	ld.shared.f32 	%f178, [%r32+3844];
	fma.rn.f32 	%f179, %f113, %f178, %f177;
	ld.shared.f32 	%f180, [%r32+3972];
	fma.rn.f32 	%f321, %f116, %f180, %f179;
	ld.shared.f32 	%f181, [%r32+8];
	fma.rn.f32 	%f182, %f23, %f181, %f320;
	ld.shared.f32 	%f183, [%r32+136];
	fma.rn.f32 	%f184, %f26, %f183, %f182;
	ld.shared.f32 	%f185, [%r32+264];
	fma.rn.f32 	%f186, %f29, %f185, %f184;
	ld.shared.f32 	%f187, [%r32+392];
	fma.rn.f32 	%f188, %f32, %f187, %f186;
	ld.shared.f32 	%f189, [%r32+520];
	fma.rn.f32 	%f190, %f35, %f189, %f188;
	ld.shared.f32 	%f191, [%r32+648];
	fma.rn.f32 	%f192, %f38, %f191, %f190;
	ld.shared.f32 	%f193, [%r32+776];
	fma.rn.f32 	%f194, %f41, %f193, %f192;
	ld.shared.f32 	%f195, [%r32+904];
	fma.rn.f32 	%f196, %f44, %f195, %f194;
	ld.shared.f32 	%f197, [%r32+1032];
	fma.rn.f32 	%f198, %f47, %f197, %f196;
	ld.shared.f32 	%f199, [%r32+1160];
	fma.rn.f32 	%f200, %f50, %f199, %f198;
	ld.shared.f32 	%f201, [%r32+1288];
	fma.rn.f32 	%f202, %f53, %f201, %f200;
	ld.shared.f32 	%f203, [%r32+1416];
	fma.rn.f32 	%f204, %f56, %f203, %f202;
	ld.shared.f32 	%f205, [%r32+1544];
	fma.rn.f32 	%f206, %f59, %f205, %f204;
	ld.shared.f32 	%f207, [%r32+1672];
	fma.rn.f32 	%f208, %f62, %f207, %f206;
	ld.shared.f32 	%f209, [%r32+1800];
	fma.rn.f32 	%f210, %f65, %f209, %f208;
	ld.shared.f32 	%f211, [%r32+1928];
	fma.rn.f32 	%f212, %f68, %f211, %f210;
	ld.shared.f32 	%f213, [%r32+2056];
	fma.rn.f32 	%f214, %f71, %f213, %f212;
	ld.shared.f32 	%f215, [%r32+2184];
	fma.rn.f32 	%f216, %f74, %f215, %f214;
	ld.shared.f32 	%f217, [%r32+2312];
	fma.rn.f32 	%f218, %f77, %f217, %f216;
	ld.shared.f32 	%f219, [%r32+2440];
	fma.rn.f32 	%f220, %f80, %f219, %f218;
	ld.shared.f32 	%f221, [%r32+2568];
	fma.rn.f32 	%f222, %f83, %f221, %f220;
	ld.shared.f32 	%f223, [%r32+2696];
	fma.rn.f32 	%f224, %f86, %f223, %f222;
	ld.shared.f32 	%f225, [%r32+2824];
	fma.rn.f32 	%f226, %f89, %f225, %f224;
	ld.shared.f32 	%f227, [%r32+2952];
	fma.rn.f32 	%f228, %f92, %f227, %f226;
	ld.shared.f32 	%f229, [%r32+3080];
	fma.rn.f32 	%f230, %f95, %f229, %f228;
	ld.shared.f32 	%f231, [%r32+3208];
	fma.rn.f32 	%f232, %f98, %f231, %f230;
	ld.shared.f32 	%f233, [%r32+3336];
	fma.rn.f32 	%f234, %f101, %f233, %f232;
	ld.shared.f32 	%f235, [%r32+3464];
	fma.rn.f32 	%f236, %f104, %f235, %f234;
	ld.shared.f32 	%f237, [%r32+3592];
	fma.rn.f32 	%f238, %f107, %f237, %f236;
	ld.shared.f32 	%f239, [%r32+3720];
	fma.rn.f32 	%f240, %f110, %f239, %f238;
	ld.shared.f32 	%f241, [%r32+3848];
	fma.rn.f32 	%f242, %f113, %f241, %f240;
	ld.shared.f32 	%f243, [%r32+3976];
	fma.rn.f32 	%f320, %f116, %f243, %f242;
	ld.shared.f32 	%f244, [%r32+12];
	fma.rn.f32 	%f245, %f23, %f244, %f319;
	ld.shared.f32 	%f246, [%r32+140];
	fma.rn.f32 	%f247, %f26, %f246, %f245;
	ld.shared.f32 	%f248, [%r32+268];
	fma.rn.f32 	%f249, %f29, %f248, %f247;
	ld.shared.f32 	%f250, [%r32+396];
	fma.rn.f32 	%f251, %f32, %f250, %f249;
	ld.shared.f32 	%f252, [%r32+524];
	fma.rn.f32 	%f253, %f35, %f252, %f251;
	ld.shared.f32 	%f254, [%r32+652];
	fma.rn.f32 	%f255, %f38, %f254, %f253;
	ld.shared.f32 	%f256, [%r32+780];
	fma.rn.f32 	%f257, %f41, %f256, %f255;
	ld.shared.f32 	%f258, [%r32+908];
	fma.rn.f32 	%f259, %f44, %f258, %f257;
	ld.shared.f32 	%f260, [%r32+1036];
	fma.rn.f32 	%f261, %f47, %f260, %f259;
	ld.shared.f32 	%f262, [%r32+1164];
	fma.rn.f32 	%f263, %f50, %f262, %f261;
	ld.shared.f32 	%f264, [%r32+1292];
	fma.rn.f32 	%f265, %f53, %f264, %f263;
	ld.shared.f32 	%f266, [%r32+1420];
	fma.rn.f32 	%f267, %f56, %f266, %f265;
	ld.shared.f32 	%f268, [%r32+1548];
	fma.rn.f32 	%f269, %f59, %f268, %f267;
	ld.shared.f32 	%f270, [%r32+1676];
	fma.rn.f32 	%f271, %f62, %f270, %f269;
	ld.shared.f32 	%f272, [%r32+1804];
	fma.rn.f32 	%f273, %f65, %f272, %f271;
	ld.shared.f32 	%f274, [%r32+1932];
	fma.rn.f32 	%f275, %f68, %f274, %f273;
	ld.shared.f32 	%f276, [%r32+2060];
	fma.rn.f32 	%f277, %f71, %f276, %f275;
	ld.shared.f32 	%f278, [%r32+2188];
	fma.rn.f32 	%f279, %f74, %f278, %f277;
	ld.shared.f32 	%f280, [%r32+2316];
	fma.rn.f32 	%f281, %f77, %f280, %f279;
	ld.shared.f32 	%f282, [%r32+2444];
	fma.rn.f32 	%f283, %f80, %f282, %f281;
	ld.shared.f32 	%f284, [%r32+2572];
	fma.rn.f32 	%f285, %f83, %f284, %f283;
	ld.shared.f32 	%f286, [%r32+2700];
	fma.rn.f32 	%f287, %f86, %f286, %f285;
	ld.shared.f32 	%f288, [%r32+2828];
	fma.rn.f32 	%f289, %f89, %f288, %f287;
	ld.shared.f32 	%f290, [%r32+2956];
	fma.rn.f32 	%f291, %f92, %f290, %f289;
	ld.shared.f32 	%f292, [%r32+3084];
	fma.rn.f32 	%f293, %f95, %f292, %f291;
	ld.shared.f32 	%f294, [%r32+3212];
	fma.rn.f32 	%f295, %f98, %f294, %f293;
	ld.shared.f32 	%f296, [%r32+3340];
	fma.rn.f32 	%f297, %f101, %f296, %f295;
	ld.shared.f32 	%f298, [%r32+3468];
	fma.rn.f32 	%f299, %f104, %f298, %f297;
	ld.shared.f32 	%f300, [%r32+3596];
	fma.rn.f32 	%f301, %f107, %f300, %f299;
	ld.shared.f32 	%f302, [%r32+3724];
	fma.rn.f32 	%f303, %f110, %f302, %f301;
	ld.shared.f32 	%f304, [%r32+3852];
	fma.rn.f32 	%f305, %f113, %f304, %f303;
	ld.shared.f32 	%f306, [%r32+3980];
	fma.rn.f32 	%f319, %f116, %f306, %f305;
	bar.sync 	0;
	add.s32 	%r40, %r40, 32;
	shl.b32 	%r33, %r17, 5;
	add.s32 	%r39, %r39, %r33;
	add.s32 	%r38, %r38, 32;
	setp.lt.s32 	%p2, %r40, %r18;
	@%p2 bra 	$L__BB0_2;
$L__BB0_3:
	ld.param.u64 	%rd13, [_Z13matrixMulCUDAILj32ELj32ELj32ELj4EEvPfS0_S0_iii_param_0];
	mov.u32 	%r34, %tid.x;
	shl.b32 	%r35, %r34, 2;
	add.s32 	%r36, %r35, %r4;
	mad.lo.s32 	%r37, %r17, %r5, %r36;
	cvta.to.global.u64 	%rd10, %rd13;
	mul.wide.s32 	%rd11, %r37, 4;
	add.s64 	%rd12, %rd10, %rd11;
	ld.global.f32 	%f307, [%rd12];
	add.f32 	%f308, %f322, %f307;
	st.global.f32 	[%rd12], %f308;
	ld.global.f32 	%f309, [%rd12+4];
	add.f32 	%f310, %f321, %f309;
	st.global.f32 	[%rd12+4], %f310;
	ld.global.f32 	%f311, [%rd12+8];
	add.f32 	%f312, %f320, %f311;
	st.global.f32 	[%rd12+8], %f312;
	ld.global.f32 	%f313, [%rd12+12];
	add.f32 	%f314, %f319, %f313;
	st.global.f32 	[%rd12+12], %f314;
	ret;

}


// ===== COMPILED SASS (sm_100) =====

	.target	sm_100

	.elftype	@"ET_EXEC"


//--------------------- .note.nv.tkinfo           --------------------------
	.section	.note.nv.tkinfo,"",@"SHT_NOTE"
	.sectionflags	@"SHF_NOTE_NV_TKINFO"
	.tkinfo
        /*0018*/ 	.word	0x00000002
        /*0030*/ 	.string	""
        /*0030*/ 	.string	"ptxas"
        /*0030*/ 	.string	"Cuda compilation tools, release 13.0, V13.0.88"
        /*0030*/ 	.string	"Build cuda_13.0.r13.0/compiler.36424714_0"
        /*0030*/ 	.string	"-arch sm_100 -m 64 "



//--------------------- .note.nv.cuinfo           --------------------------
	.section	.note.nv.cuinfo,"",@"SHT_NOTE"
	.sectionflags	@"SHF_NOTE_NV_CUINFO"
        /*0018*/ 	.short	0x0002
        /*001a*/ 	.short	0x0064
        /*001c*/ 	.short	0x0082
	.zero		2


//--------------------- .nv.info                  --------------------------
	.section	.nv.info,"",@"SHT_CUDA_INFO"
	.align	4


	//----- nvinfo : EIATTR_REGCOUNT
	.align		4
        /*0000*/ 	.byte	0x04, 0x2f
        /*0002*/ 	.short	(.L_1 - .L_0)
	.align		4
.L_0:
        /*0004*/ 	.word	index@(_Z13matrixMulCUDAILj32ELj32ELj32ELj4EEvPfS0_S0_iii)
        /*0008*/ 	.word	0x00000020


	//----- nvinfo : EIATTR_FRAME_SIZE
	.align		4
.L_1:
        /*000c*/ 	.byte	0x04, 0x11
        /*000e*/ 	.short	(.L_3 - .L_2)
	.align		4
.L_2:
        /*0010*/ 	.word	index@(_Z13matrixMulCUDAILj32ELj32ELj32ELj4EEvPfS0_S0_iii)
        /*0014*/ 	.word	0x00000000


	//----- nvinfo : EIATTR_MIN_STACK_SIZE
	.align		4
.L_3:
        /*0018*/ 	.byte	0x04, 0x12
        /*001a*/ 	.short	(.L_5 - .L_4)
	.align		4
.L_4:
        /*001c*/ 	.word	index@(_Z13matrixMulCUDAILj32ELj32ELj32ELj4EEvPfS0_S0_iii)
        /*0020*/ 	.word	0x00000000
.L_5:


//--------------------- .nv.compat                --------------------------
	.section	.nv.compat,"",@"SHT_CUDA_COMPAT_INFO"
	.align	4
        /*0000*/ 	.byte	0x02, 0x09, 0x00, 0x00, 0x02, 0x02, 0x01, 0x00, 0x02, 0x05, 0x05, 0x00, 0x03, 0x07, 0x01, 0x01
        /*0010*/ 	.byte	0x02, 0x03, 0x00, 0x00, 0x02, 0x06, 0x01, 0x00, 0x04, 0x0b, 0x08, 0x00, 0x09, 0x00, 0x00, 0x00
        /*0020*/ 	.byte	0x00, 0x00, 0x00, 0x00


//--------------------- .nv.info._Z13matrixMulCUDAILj32ELj32ELj32ELj4EEvPfS0_S0_iii --------------------------
	.section	.nv.info._Z13matrixMulCUDAILj32ELj32ELj32ELj4EEvPfS0_S0_iii,"",@"SHT_CUDA_INFO"
	.sectionflags	@""
	.align	4


	//----- nvinfo : EIATTR_CUDA_API_VERSION
	.align		4
        /*0000*/ 	.byte	0x04, 0x37
        /*0002*/ 	.short	(.L_7 - .L_6)
.L_6:
        /*0004*/ 	.word	0x00000082


	//----- nvinfo : EIATTR_KPARAM_INFO
	.align		4
.L_7:
        /*0008*/ 	.byte	0x04, 0x17
        /*000a*/ 	.short	(.L_9 - .L_8)
.L_8:
        /*000c*/ 	.word	0x00000000
        /*0010*/ 	.short	0x0005
        /*0012*/ 	.short	0x0020
        /*0014*/ 	.byte	0x00, 0xf0, 0x11, 0x00


	//----- nvinfo : EIATTR_KPARAM_INFO
	.align		4
.L_9:
        /*0018*/ 	.byte	0x04, 0x17
        /*001a*/ 	.short	(.L_11 - .L_10)
.L_10:
        /*001c*/ 	.word	0x00000000
        /*0020*/ 	.short	0x0004
        /*0022*/ 	.short	0x001c
        /*0024*/ 	.byte	0x00, 0xf0, 0x11, 0x00


	//----- nvinfo : EIATTR_KPARAM_INFO
	.align		4
.L_11:
        /*0028*/ 	.byte	0x04, 0x17
        /*002a*/ 	.short	(.L_13 - .L_12)
.L_12:
        /*002c*/ 	.word	0x00000000
        /*0030*/ 	.short	0x0003
        /*0032*/ 	.short	0x0018
        /*0034*/ 	.byte	0x00, 0xf0, 0x11, 0x00


	//----- nvinfo : EIATTR_KPARAM_INFO
	.align		4
.L_13:
        /*0038*/ 	.byte	0x04, 0x17
        /*003a*/ 	.short	(.L_15 - .L_14)
.L_14:
        /*003c*/ 	.word	0x00000000
        /*0040*/ 	.short	0x0002
        /*0042*/ 	.short	0x0010
        /*0044*/ 	.byte	0x00, 0xf5, 0x21, 0x00


	//----- nvinfo : EIATTR_KPARAM_INFO
	.align		4
.L_15:
        /*0048*/ 	.byte	0x04, 0x17
        /*004a*/ 	.short	(.L_17 - .L_16)
.L_16:
        /*004c*/ 	.word	0x00000000
        /*0050*/ 	.short	0x0001
        /*0052*/ 	.short	0x0008
        /*0054*/ 	.byte	0x00, 0xf5, 0x21, 0x00


	//----- nvinfo : EIATTR_KPARAM_INFO
	.align		4
.L_17:
        /*0058*/ 	.byte	0x04, 0x17
        /*005a*/ 	.short	(.L_19 - .L_18)
.L_18:
        /*005c*/ 	.word	0x00000000
        /*0060*/ 	.short	0x0000
        /*0062*/ 	.short	0x0000
        /*0064*/ 	.byte	0x00, 0xf5, 0x21, 0x00


	//----- nvinfo : EIATTR_SPARSE_MMA_MASK
	.align		4
.L_19:
        /*0068*/ 	.byte	0x03, 0x50
        /*006a*/ 	.short	0x0000


	//----- nvinfo : EIATTR_MAXREG_COUNT
	.align		4
        /*006c*/ 	.byte	0x03, 0x1b
        /*006e*/ 	.short	0x00ff


	//----- nvinfo : EIATTR_NUM_BARRIERS
	.align		4
        /*0070*/ 	.byte	0x02, 0x4c
        /*0072*/ 	.byte	0x01
	.zero		1


	//----- nvinfo : EIATTR_MERCURY_ISA_VERSION
	.align		4
        /*0074*/ 	.byte	0x03, 0x5f
        /*0076*/ 	.short	0x0101


	//----- nvinfo : EIATTR_VRC_CTA_INIT_COUNT
	.align		4
        /*0078*/ 	.byte	0x02, 0x4a
	.zero		1
	.zero		1


	//----- nvinfo : EIATTR_EXIT_INSTR_OFFSETS
	.align		4
        /*007c*/ 	.byte	0x04, 0x1c
        /*007e*/ 	.short	(.L_21 - .L_20)


	//   ....[0]....
.L_20:
        /*0080*/ 	.word	0x00000e60


	//----- nvinfo : EIATTR_CBANK_PARAM_SIZE
	.align		4
.L_21:
        /*0084*/ 	.byte	0x03, 0x19
        /*0086*/ 	.short	0x0024


	//----- nvinfo : EIATTR_PARAM_CBANK
	.align		4
        /*0088*/ 	.byte	0x04, 0x0a
        /*008a*/ 	.short	(.L_23 - .L_22)
	.align		4
.L_22:
        /*008c*/ 	.word	index@(.nv.constant0._Z13matrixMulCUDAILj32ELj32ELj32ELj4EEvPfS0_S0_iii)
        /*0090*/ 	.short	0x0380
        /*0092*/ 	.short	0x0024


	//----- nvinfo : EIATTR_SW_WAR
	.align		4
.L_23:
        /*0094*/ 	.byte	0x04, 0x36
        /*0096*/ 	.short	(.L_25 - .L_24)
.L_24:
        /*0098*/ 	.word	0x00000008
.L_25:


//--------------------- .nv.callgraph             --------------------------
	.section	.nv.callgraph,"",@"SHT_CUDA_CALLGRAPH"
	.align	4
	.sectionentsize	8
	.align		4
        /*0000*/ 	.word	0x00000000
	.align		4
        /*0004*/ 	.word	0xffffffff
	.align		4
        /*0008*/ 	.word	0x00000000
	.align		4
        /*000c*/ 	.word	0xfffffffe
	.align		4
        /*0010*/ 	.word	0x00000000
	.align		4
        /*0014*/ 	.word	0xfffffffd
	.align		4
        /*0018*/ 	.word	0x00000000
	.align		4
        /*001c*/ 	.word	0xfffffffc


//--------------------- .text._Z13matrixMulCUDAILj32ELj32ELj32ELj4EEvPfS0_S0_iii --------------------------
	.section	.text._Z13matrixMulCUDAILj32ELj32ELj32ELj4EEvPfS0_S0_iii,"ax",@progbits
	.align	128
        .global         _Z13matrixMulCUDAILj32ELj32ELj32ELj4EEvPfS0_S0_iii
        .type           _Z13matrixMulCUDAILj32ELj32ELj32ELj4EEvPfS0_S0_iii,@function
        .size           _Z13matrixMulCUDAILj32ELj32ELj32ELj4EEvPfS0_S0_iii,(.L_x_3 - _Z13matrixMulCUDAILj32ELj32ELj32ELj4EEvPfS0_S0_iii)
        .other          _Z13matrixMulCUDAILj32ELj32ELj32ELj4EEvPfS0_S0_iii,@"STO_CUDA_ENTRY STV_DEFAULT"
_Z13matrixMulCUDAILj32ELj32ELj32ELj4EEvPfS0_S0_iii:
.text._Z13matrixMulCUDAILj32ELj32ELj32ELj4EEvPfS0_S0_iii:
[----:B------:R-:W-:Y:S01]  /*0000*/  LDC R1, c[0x0][0x37c] ;  /* 0x0000df00ff017b82 */ /* 0x000fe20000000800 */
[----:B------:R-:W0:Y:S01]  /*0010*/  S2R R21, SR_TID.Y ;  /* 0x0000000000157919 */ /* 0x000e220000002200 */
[----:B------:R-:W1:Y:S06]  /*0020*/  LDCU UR10, c[0x0][0x3a0] ;  /* 0x00007400ff0a77ac */ /* 0x000e6c0008000800 */
[----:B------:R-:W2:Y:S01]  /*0030*/  S2UR UR5, SR_CTAID.X ;  /* 0x00000000000579c3 */ /* 0x000ea20000002500 */
[----:B------:R-:W-:Y:S01]  /*0040*/  CS2R R26, SRZ ;  /* 0x00000000001a7805 */ /* 0x000fe2000001ff00 */
[----:B------:R-:W0:Y:S01]  /*0050*/  S2R R24, SR_CTAID.Y ;  /* 0x0000000000187919 */ /* 0x000e220000002600 */
[----:B------:R-:W-:Y:S01]  /*0060*/  CS2R R28, SRZ ;  /* 0x00000000001c7805 */ /* 0x000fe2000001ff00 */
[----:B------:R-:W3:Y:S01]  /*0070*/  LDCU.64 UR8, c[0x0][0x358] ;  /* 0x00006b00ff0877ac */ /* 0x000ee20008000a00 */
[----:B------:R-:W4:Y:S01]  /*0080*/  S2R R0, SR_TID.X ;  /* 0x0000000000007919 */ /* 0x000f220000002100 */
[----:B-1----:R-:W-:-:S02]  /*0090*/  UISETP.GE.AND UP0, UPT, UR10, 0x1, UPT ;  /* 0x000000010a00788c */ /* 0x002fc4000bf06270 */
[----:B--2---:R-:W-:Y:S01]  /*00a0*/  USHF.L.U32 UR5, UR5, 0x5, URZ ;  /* 0x0000000505057899 */ /* 0x004fe200080006ff */
[----:B0-----:R-:W-:-:S06]  /*00b0*/  LEA R24, R24, R21, 0x5 ;  /* 0x0000001518187211 */ /* 0x001fcc00078e28ff */
[----:B---3--:R-:W-:Y:S05]  /*00c0*/  BRA.U !UP0, `(.L_x_0) ;  /* 0x0000000d08207547 */ /* 0x008fea000b800000 */
[----:B------:R-:W0:Y:S01]  /*00d0*/  S2UR UR7, SR_CgaCtaId ;  /* 0x00000000000779c3 */ /* 0x000e220000008800 */
[----:B------:R-:W-:Y:S01]  /*00e0*/  UMOV UR4, 0x400 ;  /* 0x0000040000047882 */ /* 0x000fe20000000000 */
[----:B----4-:R-:W-:Y:S01]  /*00f0*/  SHF.L.U32 R3, R0, 0x2, RZ ;  /* 0x0000000200037819 */ /* 0x010fe200000006ff */
[----:B------:R-:W-:Y:S01]  /*0100*/  UIADD3 UR6, UPT, UPT, UR4, 0x1000, URZ ;  /* 0x0000100004067890 */ /* 0x000fe2000fffe0ff */
[----:B------:R-:W-:-:S04]  /*0110*/  HFMA2 R27, -RZ, RZ, 0, 0 ;  /* 0x00000000ff1b7431 */ /* 0x000fc800000001ff */
[----:B------:R-:W1:Y:S01]  /*0120*/  LDC R2, c[0x0][0x39c] ;  /* 0x0000e700ff027b82 */ /* 0x000e620000000800 */
[----:B0-----:R-:W-:Y:S02]  /*0130*/  ULEA UR4, UR7, UR4, 0x18 ;  /* 0x0000000407047291 */ /* 0x001fe4000f8ec0ff */
[----:B------:R-:W-:-:S04]  /*0140*/  ULEA UR6, UR7, UR6, 0x18 ;  /* 0x0000000607067291 */ /* 0x000fc8000f8ec0ff */
[C---:B------:R-:W-:Y:S01]  /*0150*/  LEA R23, R21.reuse, UR4, 0x7 ;  /* 0x0000000415177c11 */ /* 0x040fe2000f8e38ff */
[----:B------:R-:W-:Y:S01]  /*0160*/  UMOV UR4, URZ ;  /* 0x000000ff00047c82 */ /* 0x000fe20008000000 */
[C---:B-1----:R-:W-:Y:S01]  /*0170*/  IMAD R20, R21.reuse, R2, UR5 ;  /* 0x0000000515147e24 */ /* 0x042fe2000f8e0202 */
[----:B------:R-:W-:Y:S02]  /*0180*/  LEA R21, R21, UR6, 0x7 ;  /* 0x0000000615157c11 */ /* 0x000fe4000f8e38ff */
[----:B------:R-:W-:Y:S02]  /*0190*/  LEA R22, R0, R23, 0x4 ;  /* 0x0000001700167211 */ /* 0x000fe400078e20ff */
[----:B------:R-:W-:Y:S01]  /*01a0*/  IADD3 R20, PT, PT, R3, R20, RZ ;  /* 0x0000001403147210 */ /* 0x000fe20007ffe0ff */
[----:B------:R-:W-:Y:S01]  /*01b0*/  IMAD R3, R24, UR10, R3 ;  /* 0x0000000a18037c24 */ /* 0x000fe2000f8e0203 */
[----:B------:R-:W-:-:S07]  /*01c0*/  LEA R21, R0, R21, 0x4 ;  /* 0x0000001500157211 */ /* 0x000fce00078e20ff */
.L_x_1:
[----:B------:R-:W0:Y:S08]  /*01d0*/  LDC.64 R4, c[0x0][0x388] ;  /* 0x0000e200ff047b82 */ /* 0x000e300000000a00 */
[----:B------:R-:W1:Y:S01]  /*01e0*/  LDC.64 R8, c[0x0][0x390] ;  /* 0x0000e400ff087b82 */ /* 0x000e620000000a00 */
[----:B0-----:R-:W-:-:S06]  /*01f0*/  IMAD.WIDE.U32 R4, R3, 0x4, R4 ;  /* 0x0000000403047825 */ /* 0x001fcc00078e0004 */
[----:B------:R-:W2:Y:S01]  /*0200*/  LDG.E.128 R4, desc[UR8][R4.64] ;  /* 0x0000000804047981 */ /* 0x000ea2000c1e1d00 */
[----:B-1----:R-:W-:-:S06]  /*0210*/  IMAD.WIDE R8, R20, 0x4, R8 ;  /* 0x0000000414087825 */ /* 0x002fcc00078e0208 */
[----:B------:R-:W3:Y:S01]  /*0220*/  LDG.E.128 R8, desc[UR8][R8.64] ;  /* 0x0000000808087981 */ /* 0x000ee2000c1e1d00 */
[----:B------:R-:W-:-:S03]  /*0230*/  LEA R25, R0, UR6, 0x4 ;  /* 0x0000000600197c11 */ /* 0x000fc6000f8e20ff */
[----:B--2---:R-:W-:Y:S04]  /*0240*/  STS.128 [R22], R4 ;  /* 0x0000000416007388 */ /* 0x004fe80000000c00 */
[----:B---3--:R-:W-:Y:S01]  /*0250*/  STS.128 [R21], R8 ;  /* 0x0000000815007388 */ /* 0x008fe20000000c00 */
[----:B------:R-:W-:Y:S06]  /*0260*/  BAR.SYNC.DEFER_BLOCKING 0x0 ;  /* 0x0000000000007b1d */ /* 0x000fec0000010000 */
[----:B------:R-:W-:Y:S04]  /*0270*/  LDS.128 R12, [R23] ;  /* 0x00000000170c7984 */ /* 0x000fe80000000c00 */
[----:B------:R-:W0:Y:S04]  /*0280*/  LDS.128 R16, [R25] ;  /* 0x0000000019107984 */ /* 0x000e280000000c00 */
[----:B------:R-:W1:Y:S04]  /*0290*/  LDS.128 R8, [R25+0x80] ;  /* 0x0000800019087984 */ /* 0x000e680000000c00 */
[----:B------:R-:W2:Y:S01]  /*02a0*/  LDS.128 R4, [R25+0x100] ;  /* 0x0001000019047984 */ /* 0x000ea20000000c00 */
[C---:B0-----:R-:W-:Y:S01]  /*02b0*/  FFMA R16, R12.reuse, R16, R26 ;  /* 0x000000100c107223 */ /* 0x041fe2000000001a */
[C---:B------:R-:W-:Y:S01]  /*02c0*/  FFMA R28, R12.reuse, R17, R28 ;  /* 0x000000110c1c7223 */ /* 0x040fe2000000001c */
[C---:B------:R-:W-:Y:S01]  /*02d0*/  FFMA R29, R12.reuse, R18, R29 ;  /* 0x000000120c1d7223 */ /* 0x040fe2000000001d */
[----:B------:R-:W-:Y:S01]  /*02e0*/  FFMA R12, R12, R19, R27 ;  /* 0x000000130c0c7223 */ /* 0x000fe2000000001b */
[----:B-1----:R-:W-:-:S02]  /*02f0*/  FFMA R27, R8, R13, R16 ;  /* 0x0000000d081b7223 */ /* 0x002fc40000000010 */
[----:B------:R-:W0:Y:S01]  /*0300*/  LDS.128 R16, [R25+0x180] ;  /* 0x0001800019107984 */ /* 0x000e220000000c00 */
[C---:B------:R-:W-:Y:S01]  /*0310*/  FFMA R9, R13.reuse, R9, R28 ;  /* 0x000000090d097223 */ /* 0x040fe2000000001c */
[C---:B------:R-:W-:Y:S01]  /*0320*/  FFMA R10, R13.reuse, R10, R29 ;  /* 0x0000000a0d0a7223 */ /* 0x040fe2000000001d */
[----:B------:R-:W-:Y:S01]  /*0330*/  FFMA R8, R13, R11, R12 ;  /* 0x0000000b0d087223 */ /* 0x000fe2000000000c */
[----:B--2---:R-:W-:Y:S01]  /*0340*/  FFMA R29, R4, R14, R27 ;  /* 0x0000000e041d7223 */ /* 0x004fe2000000001b */
[C---:B------:R-:W-:Y:S01]  /*0350*/  FFMA R12, R14.reuse, R5, R9 ;  /* 0x000000050e0c7223 */ /* 0x040fe20000000009 */
[C---:B------:R-:W-:Y:S01]  /*0360*/  FFMA R13, R14.reuse, R6, R10 ;  /* 0x000000060e0d7223 */ /* 0x040fe2000000000a */
[----:B------:R-:W-:Y:S02]  /*0370*/  FFMA R26, R14, R7, R8 ;  /* 0x000000070e1a7223 */ /* 0x000fe40000000008 */
[----:B------:R-:W-:Y:S04]  /*0380*/  LDS.128 R4, [R23+0x10] ;  /* 0x0000100017047984 */ /* 0x000fe80000000c00 */
[----:B------:R-:W1:Y:S01]  /*0390*/  LDS.128 R8, [R25+0x200] ;  /* 0x0002000019087984 */ /* 0x000e620000000c00 */
[----:B0-----:R-:W-:Y:S01]  /*03a0*/  FFMA R29, R16, R15, R29 ;  /* 0x0000000f101d7223 */ /* 0x001fe2000000001d */
[C---:B------:R-:W-:Y:S01]  /*03b0*/  FFMA R12, R15.reuse, R17, R12 ;  /* 0x000000110f0c7223 */ /* 0x040fe2000000000c */
[C---:B------:R-:W-:Y:S01]  /*03c0*/  FFMA R13, R15.reuse, R18, R13 ;  /* 0x000000120f0d7223 */ /* 0x040fe2000000000d */
[----:B------:R-:W-:-:S02]  /*03d0*/  FFMA R26, R15, R19, R26 ;  /* 0x000000130f1a7223 */ /* 0x000fc4000000001a */
[----:B------:R-:W0:Y:S01]  /*03e0*/  LDS.128 R16, [R25+0x280] ;  /* 0x0002800019107984 */ /* 0x000e220000000c00 */
[C---:B-1----:R-:W-:Y:S01]  /*03f0*/  FFMA R29, R4.reuse, R8, R29 ;  /* 0x00000008041d7223 */ /* 0x042fe2000000001d */
[C---:B------:R-:W-:Y:S01]  /*0400*/  FFMA R8, R4.reuse, R9, R12 ;  /* 0x0000000904087223 */ /* 0x040fe2000000000c */
[C---:B------:R-:W-:Y:S02]  /*0410*/  FFMA R27, R4.reuse, R10, R13 ;  /* 0x0000000a041b7223 */ /* 0x040fe4000000000d */
[----:B------:R-:W1:Y:S01]  /*0420*/  LDS.128 R12, [R25+0x300] ;  /* 0x00030000190c7984 */ /* 0x000e620000000c00 */
[----:B------:R-:W-:Y:S01]  /*0430*/  FFMA R26, R4, R11, R26 ;  /* 0x0000000b041a7223 */ /* 0x000fe2000000001a */
[C---:B0-----:R-:W-:Y:S02]  /*0440*/  FFMA R17, R5.reuse, R17, R8 ;  /* 0x0000001105117223 */ /* 0x041fe40000000008 */
[----:B------:R-:W0:Y:S01]  /*0450*/  LDS.128 R8, [R25+0x380] ;  /* 0x0003800019087984 */ /* 0x000e220000000c00 */
[----:B------:R-:W-:Y:S01]  /*0460*/  FFMA R29, R16, R5, R29 ;  /* 0x00000005101d7223 */ /* 0x000fe2000000001d */
[C---:B------:R-:W-:Y:S01]  /*0470*/  FFMA R27, R5.reuse, R18, R27 ;  /* 0x00000012051b7223 */ /* 0x040fe2000000001b */
[----:B------:R-:W-:-:S02]  /*0480*/  FFMA R26, R5, R19, R26 ;  /* 0x00000013051a7223 */ /* 0x000fc4000000001a */
[----:B-1----:R-:W-:Y:S01]  /*0490*/  FFMA R29, R12, R6, R29 ;  /* 0x000000060c1d7223 */ /* 0x002fe2000000001d */
[C---:B------:R-:W-:Y:S01]  /*04a0*/  FFMA R4, R6.reuse, R13, R17 ;  /* 0x0000000d06047223 */ /* 0x040fe20000000011 */
[C---:B------:R-:W-:Y:S01]  /*04b0*/  FFMA R5, R6.reuse, R14, R27 ;  /* 0x0000000e06057223 */ /* 0x040fe2000000001b */
[----:B------:R-:W-:Y:S01]  /*04c0*/  FFMA R26, R6, R15, R26 ;  /* 0x0000000f061a7223 */ /* 0x000fe2000000001a */
        /* <DEDUP_REMOVED lines=50> */
[C---:B------:R-:W-:Y:S02]  /*07f0*/  FFMA R16, R12.reuse, R17, R8 ;  /* 0x000000110c107223 */ /* 0x040fe40000000008 */
[----:B------:R-:W1:Y:S01]  /*0800*/  LDS.128 R8, [R25+0x900] ;  /* 0x0009000019087984 */ /* 0x000e620000000c00 */
[C---:B------:R-:W-:Y:S01]  /*0810*/  FFMA R27, R12.reuse, R18, R27 ;  /* 0x000000120c1b7223 */ /* 0x040fe2000000001b */
        /* <DEDUP_REMOVED lines=61> */
[C---:B------:R-:W-:Y:S01]  /*0bf0*/  FFMA R27, R4.reuse, R10, R29 ;  /* 0x0000000a041b7223 */ /* 0x040fe2000000001d */
[----:B------:R-:W-:Y:S02]  /*0c00*/  FFMA R4, R4, R11, R16 ;  /* 0x0000000b04047223 */ /* 0x000fe40000000010 */
[----:B------:R-:W1:Y:S01]  /*0c10*/  LDS.128 R8, [R25+0xf00] ;  /* 0x000f000019087984 */ /* 0x000e620000000c00 */
[----:B0-----:R-:W-:-:S03]  /*0c20*/  FFMA R29, R12, R5, R17 ;  /* 0x000000050c1d7223 */ /* 0x001fc60000000011 */
[----:B------:R-:W0:Y:S01]  /*0c30*/  LDS.128 R16, [R25+0xf80] ;  /* 0x000f800019107984 */ /* 0x000e220000000c00 */
[----:B------:R-:W-:Y:S01]  /*0c40*/  UIADD3 UR4, UPT, UPT, UR4, 0x20, URZ ;  /* 0x0000002004047890 */ /* 0x000fe2000fffe0ff */
[----:B------:R-:W-:-:S03]  /*0c50*/  FFMA R27, R5, R14, R27 ;  /* 0x0000000e051b7223 */ /* 0x000fc6000000001b */
[----:B------:R-:W-:Y:S01]  /*0c60*/  UISETP.GE.AND UP0, UPT, UR4, UR10, UPT ;  /* 0x0000000a0400728c */ /* 0x000fe2000bf06270 */
[C---:B------:R-:W-:Y:S01]  /*0c70*/  FFMA R13, R5.reuse, R13, R26 ;  /* 0x0000000d050d7223 */ /* 0x040fe2000000001a */
[----:B------:R-:W-:Y:S01]  /*0c80*/  FFMA R4, R5, R15, R4 ;  /* 0x0000000f05047223 */ /* 0x000fe20000000004 */
[----:B------:R-:W-:Y:S02]  /*0c90*/  IADD3 R3, PT, PT, R3, 0x20, RZ ;  /* 0x0000002003037810 */ /* 0x000fe40007ffe0ff */
[----:B------:R-:W-:Y:S01]  /*0ca0*/  LEA R20, R2, R20, 0x5 ;  /* 0x0000001402147211 */ /* 0x000fe200078e28ff */
[----:B-1----:R-:W-:Y:S01]  /*0cb0*/  FFMA R29, R8, R6, R29 ;  /* 0x00000006081d7223 */ /* 0x002fe2000000001d */
[C---:B------:R-:W-:Y:S01]  /*0cc0*/  FFMA R27, R6.reuse, R10, R27 ;  /* 0x0000000a061b7223 */ /* 0x040fe2000000001b */
[C---:B------:R-:W-:Y:S01]  /*0cd0*/  FFMA R28, R6.reuse, R9, R13 ;  /* 0x00000009061c7223 */ /* 0x040fe2000000000d */
[----:B------:R-:W-:Y:S01]  /*0ce0*/  FFMA R4, R6, R11, R4 ;  /* 0x0000000b06047223 */ /* 0x000fe20000000004 */
[----:B0-----:R-:W-:Y:S01]  /*0cf0*/  FFMA R26, R16, R7, R29 ;  /* 0x00000007101a7223 */ /* 0x001fe2000000001d */
[C---:B------:R-:W-:Y:S01]  /*0d00*/  FFMA R29, R7.reuse, R18, R27 ;  /* 0x00000012071d7223 */ /* 0x040fe2000000001b */
[C---:B------:R-:W-:Y:S01]  /*0d10*/  FFMA R28, R7.reuse, R17, R28 ;  /* 0x00000011071c7223 */ /* 0x040fe2000000001c */
[----:B------:R-:W-:Y:S01]  /*0d20*/  FFMA R27, R7, R19, R4 ;  /* 0x00000013071b7223 */ /* 0x000fe20000000004 */
[----:B------:R-:W-:Y:S06]  /*0d30*/  BAR.SYNC.DEFER_BLOCKING 0x0 ;  /* 0x0000000000007b1d */ /* 0x000fec0000010000 */
[----:B------:R-:W-:Y:S05]  /*0d40*/  BRA.U !UP0, `(.L_x_1) ;  /* 0xfffffff508207547 */ /* 0x000fea000b83ffff */
.L_x_0:
[----:B------:R-:W0:Y:S01]  /*0d50*/  LDC.64 R2, c[0x0][0x380] ;  /* 0x0000e000ff027b82 */ /* 0x000e220000000a00 */
[----:B------:R-:W1:Y:S01]  /*0d60*/  LDCU UR4, c[0x0][0x39c] ;  /* 0x00007380ff0477ac */ /* 0x000e620008000800 */
[----:B----4-:R-:W-:-:S05]  /*0d70*/  LEA R5, R0, UR5, 0x2 ;  /* 0x0000000500057c11 */ /* 0x010fca000f8e10ff */
[----:B-1----:R-:W-:-:S04]  /*0d80*/  IMAD R5, R24, UR4, R5 ;  /* 0x0000000418057c24 */ /* 0x002fc8000f8e0205 */
[----:B0-----:R-:W-:-:S05]  /*0d90*/  IMAD.WIDE R2, R5, 0x4, R2 ;  /* 0x0000000405027825 */ /* 0x001fca00078e0202 */
[----:B------:R-:W2:Y:S04]  /*0da0*/  LDG.E R5, desc[UR8][R2.64] ;  /* 0x0000000802057981 */ /* 0x000ea8000c1e1900 */
[----:B------:R-:W3:Y:S04]  /*0db0*/  LDG.E R7, desc[UR8][R2.64+0x4] ;  /* 0x0000040802077981 */ /* 0x000ee8000c1e1900 */
[----:B------:R-:W4:Y:S04]  /*0dc0*/  LDG.E R0, desc[UR8][R2.64+0x8] ;  /* 0x0000080802007981 */ /* 0x000f28000c1e1900 */
[----:B------:R-:W5:Y:S01]  /*0dd0*/  LDG.E R4, desc[UR8][R2.64+0xc] ;  /* 0x00000c0802047981 */ /* 0x000f62000c1e1900 */
[----:B--2---:R-:W-:Y:S01]  /*0de0*/  FADD R5, R5, R26 ;  /* 0x0000001a05057221 */ /* 0x004fe20000000000 */
[----:B---3--:R-:W-:-:S04]  /*0df0*/  FADD R7, R7, R28 ;  /* 0x0000001c07077221 */ /* 0x008fc80000000000 */
[----:B------:R-:W-:Y:S01]  /*0e00*/  STG.E desc[UR8][R2.64], R5 ;  /* 0x0000000502007986 */ /* 0x000fe2000c101908 */
[----:B----4-:R-:W-:-:S03]  /*0e10*/  FADD R29, R0, R29 ;  /* 0x0000001d001d7221 */ /* 0x010fc60000000000 */
[----:B------:R-:W-:Y:S01]  /*0e20*/  STG.E desc[UR8][R2.64+0x4], R7 ;  /* 0x0000040702007986 */ /* 0x000fe2000c101908 */
[----:B-----5:R-:W-:-:S03]  /*0e30*/  FADD R27, R4, R27 ;  /* 0x0000001b041b7221 */ /* 0x020fc60000000000 */
[----:B------:R-:W-:Y:S04]  /*0e40*/  STG.E desc[UR8][R2.64+0x8], R29 ;  /* 0x0000081d02007986 */ /* 0x000fe8000c101908 */
[----:B------:R-:W-:Y:S01]  /*0e50*/  STG.E desc[UR8][R2.64+0xc], R27 ;  /* 0x00000c1b02007986 */ /* 0x000fe2000c101908 */
[----:B------:R-:W-:Y:S05]  /*0e60*/  EXIT ;  /* 0x000000000000794d */ /* 0x000fea0003800000 */
.L_x_2:
[----:B------:R-:W-:-:S00]  /*0e70*/  BRA `(.L_x_2) ;  /* 0xfffffffc00fc7947 */ /* 0x000fc0000383ffff */
[----:B------:R-:W-:-:S00]  /*0e80*/  NOP ;  /* 0x0000000000007918 */ /* 0x000fc00000000000 */
[----:B------:R-:W-:-:S00]  /*0e90*/  NOP ;  /* 0x0000000000007918 */ /* 0x000fc00000000000 */
[----:B------:R-:W-:-:S00]  /*0ea0*/  NOP ;  /* 0x0000000000007918 */ /* 0x000fc00000000000 */
[----:B------:R-:W-:-:S00]  /*0eb0*/  NOP ;  /* 0x0000000000007918 */ /* 0x000fc00000000000 */
[----:B------:R-:W-:-:S00]  /*0ec0*/  NOP ;  /* 0x0000000000007918 */ /* 0x000fc00000000000 */
[----:B------:R-:W-:-:S00]  /*0ed0*/  NOP ;  /* 0x0000000000007918 */ /* 0x000fc00000000000 */
[----:B------:R-:W-:-:S00]  /*0ee0*/  NOP ;  /* 0x0000000000007918 */ /* 0x000fc00000000000 */
[----:B------:R-:W-:-:S00]  /*0ef0*/  NOP ;  /* 0x0000000000007918 */ /* 0x000fc00000000000 */
.L_x_3:


//--------------------- .nv.shared._Z13matrixMulCUDAILj32ELj32ELj32ELj4EEvPfS0_S0_iii --------------------------
	.section	.nv.shared._Z13matrixMulCUDAILj32ELj32ELj32ELj4EEvPfS0_S0_iii,"aw",@nobits
	.sectionflags	@""
	.align	4
.nv.shared._Z13matrixMulCUDAILj32ELj32ELj32ELj4EEvPfS0_S0_iii:
	.zero		9216


//--------------------- .nv.shared.reserved.0     --------------------------
	.section	.nv.shared.reserved.0,"aw",@nobits
	.weak		__nv_reservedSMEM_offset_0_alias
	.size		__nv_reservedSMEM_offset_0_alias, 0, 64
	.other		__nv_reservedSMEM_offset_0_alias,@"STO_CUDA_RESERVED_SHARED STV_DEFAULT"
__nv_reservedSMEM_offset_0_alias:
	.zero		0
	.zero		64


//--------------------- .nv.constant0._Z13matrixMulCUDAILj32ELj32ELj32ELj4EEvPfS0_S0_iii --------------------------
	.section	.nv.constant0._Z13matrixMulCUDAILj32ELj32ELj32ELj4EEvPfS0_S0_iii,"a",@progbits
	.sectionflags	@""
	.align	4
.nv.constant0._Z13matrixMulCUDAILj32ELj32ELj32ELj4EEvPfS0_S0_iii:
	.zero		932


//--------------------- SYMBOLS --------------------------

	.type		.nv.reservedSmem.offset0,@object
	.size		.nv.reservedSmem.offset0,0x4
	.type		.nv.reservedSmem.cap,@object
	.size		.nv.reservedSmem.cap,0x4
